.version 5.0
.target sm_60
.entry bench(.param .u64 I){
    .reg .b64   ptr;
    .reg .pred  pi<2>;
    .reg .pred  po<1>;
    ld.param.u64 ptr, [I];
    cvta.to.global.u64  ptr, ptr;
    setp.ne.u64     pi0, ptr, 0;
    setp.ne.u64     pi1, ptr, 1;
    and.pred po0, pi0, pi1;
    @po0 st.global.b8 [ptr+0], 0;
}


// ===== COMPILED SASS (sm_100) =====

	.target	sm_100

	.elftype	@"ET_EXEC"


//--------------------- .note.nv.tkinfo           --------------------------
	.section	.note.nv.tkinfo,"",@"SHT_NOTE"
	.sectionflags	@"SHF_NOTE_NV_TKINFO"
	.tkinfo
        /*0018*/ 	.word	0x00000002
        /*0030*/ 	.string	""
        /*0030*/ 	.string	"ptxas"
        /*0030*/ 	.string	"Cuda compilation tools, release 13.0, V13.0.88"
        /*0030*/ 	.string	"Build cuda_13.0.r13.0/compiler.36424714_0"
        /*0030*/ 	.string	"-arch sm_100 "



//--------------------- .note.nv.cuinfo           --------------------------
	.section	.note.nv.cuinfo,"",@"SHT_NOTE"
	.sectionflags	@"SHF_NOTE_NV_CUINFO"
        /*0018*/ 	.short	0x0002
        /*001a*/ 	.short	0x003c
        /*001c*/ 	.short	0x0082
	.zero		2


//--------------------- .nv.info                  --------------------------
	.section	.nv.info,"",@"SHT_CUDA_INFO"
	.align	4


	//----- nvinfo : EIATTR_REGCOUNT
	.align		4
        /*0000*/ 	.byte	0x04, 0x2f
        /*0002*/ 	.short	(.L_1 - .L_0)
	.align		4
.L_0:
        /*0004*/ 	.word	index@(bench)
        /*0008*/ 	.word	0x00000006


	//----- nvinfo : EIATTR_FRAME_SIZE
	.align		4
.L_1:
        /*000c*/ 	.byte	0x04, 0x11
        /*000e*/ 	.short	(.L_3 - .L_2)
	.align		4
.L_2:
        /*0010*/ 	.word	index@(bench)
        /*0014*/ 	.word	0x00000000


	//----- nvinfo : EIATTR_MIN_STACK_SIZE
	.align		4
.L_3:
        /*0018*/ 	.byte	0x04, 0x12
        /*001a*/ 	.short	(.L_5 - .L_4)
	.align		4
.L_4:
        /*001c*/ 	.word	index@(bench)
        /*0020*/ 	.word	0x00000000
.L_5:


//--------------------- .nv.compat                --------------------------
	.section	.nv.compat,"",@"SHT_CUDA_COMPAT_INFO"
	.align	4
        /*0000*/ 	.byte	0x02, 0x09, 0x00, 0x00, 0x02, 0x02, 0x01, 0x00, 0x02, 0x05, 0x05, 0x00, 0x03, 0x07, 0x01, 0x01
        /*0010*/ 	.byte	0x02, 0x03, 0x00, 0x00, 0x02, 0x06, 0x01, 0x00, 0x04, 0x0b, 0x08, 0x00, 0x09, 0x00, 0x00, 0x00
        /*0020*/ 	.byte	0x00, 0x00, 0x00, 0x00


//--------------------- .nv.info.bench            --------------------------
	.section	.nv.info.bench,"",@"SHT_CUDA_INFO"
	.sectionflags	@""
	.align	4


	//----- nvinfo : EIATTR_CUDA_API_VERSION
	.align		4
        /*0000*/ 	.byte	0x04, 0x37
        /*0002*/ 	.short	(.L_7 - .L_6)
.L_6:
        /*0004*/ 	.word	0x00000082


	//----- nvinfo : EIATTR_KPARAM_INFO
	.align		4
.L_7:
        /*0008*/ 	.byte	0x04, 0x17
        /*000a*/ 	.short	(.L_9 - .L_8)
.L_8:
        /*000c*/ 	.word	0x00000000
        /*0010*/ 	.short	0x0000
        /*0012*/ 	.short	0x0000
        /*0014*/ 	.byte	0x00, 0xf0, 0x21, 0x00


	//----- nvinfo : EIATTR_SPARSE_MMA_MASK
	.align		4
.L_9:
        /*0018*/ 	.byte	0x03, 0x50
        /*001a*/ 	.short	0x0000


	//----- nvinfo : EIATTR_MAXREG_COUNT
	.align		4
        /*001c*/ 	.byte	0x03, 0x1b
        /*001e*/ 	.short	0x00ff


	//----- nvinfo : EIATTR_MERCURY_ISA_VERSION
	.align		4
        /*0020*/ 	.byte	0x03, 0x5f
        /*0022*/ 	.short	0x0101


	//----- nvinfo : EIATTR_VRC_CTA_INIT_COUNT
	.align		4
        /*0024*/ 	.byte	0x02, 0x4a
	.zero		1
	.zero		1


	//----- nvinfo : EIATTR_EXIT_INSTR_OFFSETS
	.align		4
        /*0028*/ 	.byte	0x04, 0x1c
        /*002a*/ 	.short	(.L_11 - .L_10)


	//   ....[0]....
.L_10:
        /*002c*/ 	.word	0x00000060


	//   ....[1]....
        /*0030*/ 	.word	0x000000a0


	//----- nvinfo : EIATTR_CBANK_PARAM_SIZE
	.align		4
.L_11:
        /*0034*/ 	.byte	0x03, 0x19
        /*0036*/ 	.short	0x0008


	//----- nvinfo : EIATTR_PARAM_CBANK
	.align		4
        /*0038*/ 	.byte	0x04, 0x0a
        /*003a*/ 	.short	(.L_13 - .L_12)
	.align		4
.L_12:
        /*003c*/ 	.word	index@(.nv.constant0.bench)
        /*0040*/ 	.short	0x0380
        /*0042*/ 	.short	0x0008


	//----- nvinfo : EIATTR_SW_WAR
	.align		4
.L_13:
        /*0044*/ 	.byte	0x04, 0x36
        /*0046*/ 	.short	(.L_15 - .L_14)
.L_14:
        /*0048*/ 	.word	0x00000008
.L_15:


//--------------------- .nv.callgraph             --------------------------
	.section	.nv.callgraph,"",@"SHT_CUDA_CALLGRAPH"
	.align	4
	.sectionentsize	8
	.align		4
        /*0000*/ 	.word	0x00000000
	.align		4
        /*0004*/ 	.word	0xffffffff
	.align		4
        /*0008*/ 	.word	0x00000000
	.align		4
        /*000c*/ 	.word	0xfffffffe
	.align		4
        /*0010*/ 	.word	0x00000000
	.align		4
        /*0014*/ 	.word	0xfffffffd
	.align		4
        /*0018*/ 	.word	0x00000000
	.align		4
        /*001c*/ 	.word	0xfffffffc


//--------------------- .text.bench               --------------------------
	.section	.text.bench,"ax",@progbits
	.align	128
.text.bench:
        .type           bench,@function
        .size           bench,(.L_x_1 - bench)
        .other          bench,@"STO_CUDA_ENTRY STV_DEFAULT"
bench:
[----:B------:R-:W-:Y:S08]  /*0000*/  LDC R1, c[0x0][0x37c] ;  /* 0x0000df00ff017b82 */ /* 0x000ff00000000800 */
[----:B------:R-:W0:Y:S02]  /*0010*/  LDC.64 R2, c[0x0][0x380] ;  /* 0x0000e000ff027b82 */ /* 0x000e240000000a00 */
[----:B0-----:R-:W-:-:S02]  /*0020*/  ISETP.NE.U32.AND P1, PT, R2, 0x1, PT ;  /* 0x000000010200780c */ /* 0x001fc40003f25070 */
[----:B------:R-:W-:Y:S02]  /*0030*/  ISETP.NE.U32.AND P0, PT, R2, RZ, PT ;  /* 0x000000ff0200720c */ /* 0x000fe40003f05070 */
[----:B------:R-:W-:-:S04]  /*0040*/  ISETP.NE.U32.AND.EX P1, PT, R3, RZ, PT, P1 ;  /* 0x000000ff0300720c */ /* 0x000fc80003f25110 */
[----:B------:R-:W-:-:S13]  /*0050*/  ISETP.NE.U32.AND.EX P0, PT, R3, RZ, P1, P0 ;  /* 0x000000ff0300720c */ /* 0x000fda0000f05100 */
[----:B------:R-:W-:Y:S05]  /*0060*/  @!P0 EXIT ;  /* 0x000000000000894d */ /* 0x000fea0003800000 */
[----:B------:R-:W0:Y:S01]  /*0070*/  LDC.64 R2, c[0x0][0x380] ;  /* 0x0000e000ff027b82 */ /* 0x000e220000000a00 */
[----:B------:R-:W0:Y:S02]  /*0080*/  LDCU.64 UR4, c[0x0][0x358] ;  /* 0x00006b00ff0477ac */ /* 0x000e240008000a00 */
[----:B0-----:R-:W-:Y:S01]  /*0090*/  STG.E.U8 desc[UR4][R2.64], RZ ;  /* 0x000000ff02007986 */ /* 0x001fe2000c101104 */
[----:B------:R-:W-:Y:S05]  /*00a0*/  EXIT ;  /* 0x000000000000794d */ /* 0x000fea0003800000 */
.L_x_0:
[----:B------:R-:W-:-:S00]  /*00b0*/  BRA `(.L_x_0) ;  /* 0xfffffffc00fc7947 */ /* 0x000fc0000383ffff */
[----:B------:R-:W-:-:S00]  /*00c0*/  NOP ;  /* 0x0000000000007918 */ /* 0x000fc00000000000 */
        /* <DEDUP_REMOVED lines=11> */
.L_x_1:


//--------------------- .nv.shared.reserved.0     --------------------------
	.section	.nv.shared.reserved.0,"aw",@nobits
	.weak		__nv_reservedSMEM_offset_0_alias
	.size		__nv_reservedSMEM_offset_0_alias, 0, 64
	.other		__nv_reservedSMEM_offset_0_alias,@"STO_CUDA_RESERVED_SHARED STV_DEFAULT"
__nv_reservedSMEM_offset_0_alias:
	.zero		0
	.zero		64


//--------------------- .nv.constant0.bench       --------------------------
	.section	.nv.constant0.bench,"a",@progbits
	.sectionflags	@""
	.align	4
.nv.constant0.bench:
	.zero		904


//--------------------- SYMBOLS --------------------------

	.type		.nv.reservedSmem.offset0,@object
	.size		.nv.reservedSmem.offset0,0x4
